	.headerflags	@"EF_CUDA_TEXMODE_UNIFIED EF_CUDA_64BIT_ADDRESS EF_CUDA_ACCELERATORS EF_CUDA_SM90 EF_CUDA_VIRTUAL_SM(EF_CUDA_SM90)"
	.elftype	@"ET_EXEC"


//--------------------- .nv.info                  --------------------------
	.section	.nv.info,"",@"SHT_CUDA_INFO"
	.align	4


	//----- nvinfo : EIATTR_REGCOUNT
	.align		4
        /*0000*/ 	.byte	0x04, 0x2f
        /*0002*/ 	.short	(.L_1 - .L_0)
	.align		4
.L_0:
        /*0004*/ 	.word	index@(triton_poi_fused_convolution_26)
        /*0008*/ 	.word	0x0000000c


	//----- nvinfo : EIATTR_MIN_STACK_SIZE
	.align		4
.L_1:
        /*000c*/ 	.byte	0x04, 0x12
        /*000e*/ 	.short	(.L_3 - .L_2)
	.align		4
.L_2:
        /*0010*/ 	.word	index@(triton_poi_fused_convolution_26)
        /*0014*/ 	.word	0x00000000


	//----- nvinfo : EIATTR_FRAME_SIZE
	.align		4
.L_3:
        /*0018*/ 	.byte	0x04, 0x11
        /*001a*/ 	.short	(.L_5 - .L_4)
	.align		4
.L_4:
        /*001c*/ 	.word	index@(triton_poi_fused_convolution_26)
        /*0020*/ 	.word	0x00000000


	//----- nvinfo : EIATTR_MIN_STACK_SIZE
	.align		4
.L_5:
        /*0024*/ 	.byte	0x04, 0x12
        /*0026*/ 	.short	(.L_7 - .L_6)
	.align		4
.L_6:
        /*0028*/ 	.word	index@(triton_poi_fused_convolution_26)
        /*002c*/ 	.word	0x00000000
.L_7:


//--------------------- .nv.info.triton_poi_fused_convolution_26 --------------------------
	.section	.nv.info.triton_poi_fused_convolution_26,"",@"SHT_CUDA_INFO"
	.sectionflags	@""
	.align	4


	//----- nvinfo : EIATTR_CUDA_API_VERSION
	.align		4
        /*0000*/ 	.byte	0x04, 0x37
        /*0002*/ 	.short	(.L_9 - .L_8)
.L_8:
        /*0004*/ 	.word	0x0000007c


	//----- nvinfo : EIATTR_KPARAM_INFO
	.align		4
.L_9:
        /*0008*/ 	.byte	0x04, 0x17
        /*000a*/ 	.short	(.L_11 - .L_10)
.L_10:
        /*000c*/ 	.word	0x00000000
        /*0010*/ 	.short	0x0002
        /*0012*/ 	.short	0x0010
        /*0014*/ 	.byte	0x00, 0xf0, 0x11, 0x00


	//----- nvinfo : EIATTR_KPARAM_INFO
	.align		4
.L_11:
        /*0018*/ 	.byte	0x04, 0x17
        /*001a*/ 	.short	(.L_13 - .L_12)
.L_12:
        /*001c*/ 	.word	0x00000000
        /*0020*/ 	.short	0x0001
        /*0022*/ 	.short	0x0008
        /*0024*/ 	.byte	0x00, 0xf4, 0x21, 0x00


	//----- nvinfo : EIATTR_KPARAM_INFO
	.align		4
.L_13:
        /*0028*/ 	.byte	0x04, 0x17
        /*002a*/ 	.short	(.L_15 - .L_14)
.L_14:
        /*002c*/ 	.word	0x00000000
        /*0030*/ 	.short	0x0000
        /*0032*/ 	.short	0x0000
        /*0034*/ 	.byte	0x00, 0xf4, 0x21, 0x00


	//----- nvinfo : EIATTR_SPARSE_MMA_MASK
	.align		4
.L_15:
        /*0038*/ 	.byte	0x03, 0x50
        /*003a*/ 	.short	0x0000


	//----- nvinfo : EIATTR_MAXREG_COUNT
	.align		4
        /*003c*/ 	.byte	0x03, 0x1b
        /*003e*/ 	.short	0x00ff


	//----- nvinfo : EIATTR_EXIT_INSTR_OFFSETS
	.align		4
        /*0040*/ 	.byte	0x04, 0x1c
        /*0042*/ 	.short	(.L_17 - .L_16)


	//   ....[0]....
.L_16:
        /*0044*/ 	.word	0x00000170


	//   ....[1]....
        /*0048*/ 	.word	0x00000190


	//----- nvinfo : EIATTR_REQNTID
	.align		4
.L_17:
        /*004c*/ 	.byte	0x04, 0x10
        /*004e*/ 	.short	(.L_19 - .L_18)
.L_18:
        /*0050*/ 	.word	0x00000080
        /*0054*/ 	.word	0x00000001
        /*0058*/ 	.word	0x00000001


	//----- nvinfo : EIATTR_CBANK_PARAM_SIZE
	.align		4
.L_19:
        /*005c*/ 	.byte	0x03, 0x19
        /*005e*/ 	.short	0x0014


	//----- nvinfo : EIATTR_PARAM_CBANK
	.align		4
        /*0060*/ 	.byte	0x04, 0x0a
        /*0062*/ 	.short	(.L_21 - .L_20)
	.align		4
.L_20:
        /*0064*/ 	.word	index@(.nv.constant0.triton_poi_fused_convolution_26)
        /*0068*/ 	.short	0x0210
        /*006a*/ 	.short	0x0014


	//----- nvinfo : EIATTR_SW_WAR
	.align		4
.L_21:
        /*006c*/ 	.byte	0x04, 0x36
        /*006e*/ 	.short	(.L_23 - .L_22)
.L_22:
        /*0070*/ 	.word	0x00000008
.L_23:


//--------------------- .nv.callgraph             --------------------------
	.section	.nv.callgraph,"",@"SHT_CUDA_CALLGRAPH"
	.align	4
	.sectionentsize	8
	.align		4
        /*0000*/ 	.word	0x00000000
	.align		4
        /*0004*/ 	.word	0xffffffff
	.align		4
        /*0008*/ 	.word	0x00000000
	.align		4
        /*000c*/ 	.word	0xfffffffe
	.align		4
        /*0010*/ 	.word	0x00000000
	.align		4
        /*0014*/ 	.word	0xfffffffd
	.align		4
        /*0018*/ 	.word	0x00000000
	.align		4
        /*001c*/ 	.word	0xfffffffc


//--------------------- .text.triton_poi_fused_convolution_26 --------------------------
	.section	.text.triton_poi_fused_convolution_26,"ax",@progbits
	.align	128
        .global         triton_poi_fused_convolution_26
        .type           triton_poi_fused_convolution_26,@function
        .size           triton_poi_fused_convolution_26,(.L_x_1 - triton_poi_fused_convolution_26)
        .other          triton_poi_fused_convolution_26,@"STO_CUDA_ENTRY STV_DEFAULT"
triton_poi_fused_convolution_26:
.text.triton_poi_fused_convolution_26:
[----:B------:R-:W0:Y:S02]  /*0000*/  LDC R1, c[0x0][0x28] ;  /* 0x00000a00ff017b82 */ /* 0x000e240000000800 */
[----:B------:R-:W1:Y:S01]  /*0010*/  S2R R0, SR_TID.X ;  /* 0x0000000000007919 */ /* 0x000e620000002100 */
[----:B------:R-:W2:Y:S01]  /*0020*/  LDC.64 R2, c[0x0][0x210] ;  /* 0x00008400ff027b82 */ /* 0x000ea20000000a00 */
[----:B------:R-:W-:Y:S01]  /*0030*/  ULDC.64 UR4, c[0x0][0x208] ;  /* 0x0000820000047ab9 */ /* 0x000fe20000000a00 */
[----:B------:R-:W3:Y:S06]  /*0040*/  S2R R7, SR_CTAID.X ;  /* 0x0000000000077919 */ /* 0x000eec0000002500 */
[----:B------:R-:W4:Y:S01]  /*0050*/  LDC.64 R4, c[0x0][0x218] ;  /* 0x00008600ff047b82 */ /* 0x000f220000000a00 */
[----:B-1----:R-:W-:Y:S01]  /*0060*/  IMAD.SHL.U32 R0, R0, 0x2, RZ ;  /* 0x0000000200007824 */ /* 0x002fe200078e00ff */
[----:B---3--:R-:W-:-:S04]  /*0070*/  SHF.R.S32.HI R6, RZ, 0x17, R7 ;  /* 0x00000017ff067819 */ /* 0x008fc80000011407 */
[----:B------:R-:W-:-:S05]  /*0080*/  LOP3.LUT R0, R0, 0xfe, RZ, 0xc0, !PT ;  /* 0x000000fe00007812 */ /* 0x000fca00078ec0ff */
[----:B------:R-:W-:Y:S01]  /*0090*/  IMAD R7, R7, 0x100, R0 ;  /* 0x0000010007077824 */ /* 0x000fe200078e0200 */
[----:B------:R-:W-:-:S03]  /*00a0*/  SGXT R0, R6, 0x1 ;  /* 0x000000010600781a */ /* 0x000fc60000000200 */
[C---:B--2---:R-:W-:Y:S01]  /*00b0*/  IMAD.WIDE R2, R7.reuse, 0x4, R2 ;  /* 0x0000000407027825 */ /* 0x044fe200078e0202 */
[----:B------:R-:W-:Y:S02]  /*00c0*/  LEA.HI R0, R0, R7, RZ, 0x9 ;  /* 0x0000000700007211 */ /* 0x000fe400078f48ff */
[----:B------:R-:W-:Y:S02]  /*00d0*/  ISETP.GE.AND P0, PT, R7, 0x800, PT ;  /* 0x000008000700780c */ /* 0x000fe40003f06270 */
[----:B------:R-:W-:-:S05]  /*00e0*/  LOP3.LUT R0, R0, 0xfffffe00, RZ, 0xc0, !PT ;  /* 0xfffffe0000007812 */ /* 0x000fca00078ec0ff */
[----:B------:R-:W-:Y:S01]  /*00f0*/  IMAD.IADD R9, R7, 0x1, -R0 ;  /* 0x0000000107097824 */ /* 0x000fe200078e0a00 */
[----:B------:R-:W-:-:S03]  /*0100*/  CS2R R6, SRZ ;  /* 0x0000000000067805 */ /* 0x000fc6000001ff00 */
[----:B----4-:R-:W-:Y:S01]  /*0110*/  IMAD.WIDE R4, R9, 0x4, R4 ;  /* 0x0000000409047825 */ /* 0x010fe200078e0204 */
[----:B------:R-:W-:Y:S02]  /*0120*/  CS2R R8, SRZ ;  /* 0x0000000000087805 */ /* 0x000fe4000001ff00 */
[----:B------:R-:W2:Y:S04]  /*0130*/  @!P0 LDG.E.64 R6, desc[UR4][R2.64] ;  /* 0x0000000402068981 */ /* 0x000ea8000c1e1b00 */
[----:B------:R-:W2:Y:S02]  /*0140*/  @!P0 LDG.E.EL.64 R8, desc[UR4][R4.64] ;  /* 0x0000000404088981 */ /* 0x000ea4000c2e1b00 */
[----:B--2---:R-:W-:Y:S01]  /*0150*/  FADD R6, R8, R6 ;  /* 0x0000000608067221 */ /* 0x004fe20000000000 */
[----:B------:R-:W-:Y:S01]  /*0160*/  FADD R7, R9, R7 ;  /* 0x0000000709077221 */ /* 0x000fe20000000000 */
[----:B------:R-:W-:Y:S06]  /*0170*/  @P0 EXIT ;  /* 0x000000000000094d */ /* 0x000fec0003800000 */
[----:B------:R-:W-:Y:S01]  /*0180*/  STG.E.64 desc[UR4][R2.64], R6 ;  /* 0x0000000602007986 */ /* 0x000fe2000c101b04 */
[----:B------:R-:W-:Y:S05]  /*0190*/  EXIT ;  /* 0x000000000000794d */ /* 0x000fea0003800000 */
.L_x_0:
[----:B------:R-:W-:-:S00]  /*01a0*/  BRA `(.L_x_0) ;  /* 0xfffffffc00fc7947 */ /* 0x000fc0000383ffff */
[----:B------:R-:W-:-:S00]  /*01b0*/  NOP ;  /* 0x0000000000007918 */ /* 0x000fc00000000000 */
        /* <DEDUP_REMOVED lines=12> */
.L_x_1:


//--------------------- .nv.constant0.triton_poi_fused_convolution_26 --------------------------
	.section	.nv.constant0.triton_poi_fused_convolution_26,"a",@progbits
	.sectionflags	@""
	.align	4
.nv.constant0.triton_poi_fused_convolution_26:
	.zero		548
